//
// Generated by NVIDIA NVVM Compiler
//
// Compiler Build ID: CL-36424714
// Cuda compilation tools, release 13.0, V13.0.88
// Based on NVVM 20.0.0
//

.version 9.0
.target sm_100
.address_size 64

	// .globl	_Z7kernel1v
.extern .func  (.param .b32 func_retval0) vprintf
(
	.param .b64 vprintf_param_0,
	.param .b64 vprintf_param_1
)
;
.global .align 1 .b8 $str[27] = {104, 101, 108, 108, 111, 32, 119, 111, 114, 108, 100, 32, 102, 114, 111, 109, 32, 107, 101, 114, 110, 101, 108, 49, 33, 10};

.visible .entry _Z7kernel1v()
{
	.reg .b32 	%r<3>;
	.reg .b64 	%rd<3>;

	mov.u64 	%rd1, $str;
	cvta.global.u64 	%rd2, %rd1;
	{ // callseq 0, 0
	.param .b64 param0;
	st.param.b64 	[param0], %rd2;
	.param .b64 param1;
	st.param.b64 	[param1], 0;
	.param .b32 retval0;
	call.uni (retval0), 
	vprintf, 
	(
	param0, 
	param1
	);
	ld.param.b32 	%r1, [retval0];
	} // callseq 0
	ret;

}


// ===== COMPILED SASS (sm_100) =====

	.target	sm_100

	.elftype	@"ET_EXEC"


//--------------------- .note.nv.tkinfo           --------------------------
	.section	.note.nv.tkinfo,"",@"SHT_NOTE"
	.sectionflags	@"SHF_NOTE_NV_TKINFO"
	.tkinfo
        /*0018*/ 	.word	0x00000002
        /*0030*/ 	.string	""
        /*0030*/ 	.string	"ptxas"
        /*0030*/ 	.string	"Cuda compilation tools, release 13.0, V13.0.88"
        /*0030*/ 	.string	"Build cuda_13.0.r13.0/compiler.36424714_0"
        /*0030*/ 	.string	"-arch sm_100 -m 64 "



//--------------------- .note.nv.cuinfo           --------------------------
	.section	.note.nv.cuinfo,"",@"SHT_NOTE"
	.sectionflags	@"SHF_NOTE_NV_CUINFO"
        /*0018*/ 	.short	0x0002
        /*001a*/ 	.short	0x0064
        /*001c*/ 	.short	0x0082
	.zero		2


//--------------------- .nv.info                  --------------------------
	.section	.nv.info,"",@"SHT_CUDA_INFO"
	.align	4


	//----- nvinfo : EIATTR_REGCOUNT
	.align		4
        /*0000*/ 	.byte	0x04, 0x2f
        /*0002*/ 	.short	(.L_2 - .L_1)
	.align		4
.L_1:
        /*0004*/ 	.word	index@(_Z7kernel1v)
        /*0008*/ 	.word	0x00000018


	//----- nvinfo : EIATTR_FRAME_SIZE
	.align		4
.L_2:
        /*000c*/ 	.byte	0x04, 0x11
        /*000e*/ 	.short	(.L_4 - .L_3)
	.align		4
.L_3:
        /*0010*/ 	.word	index@(_Z7kernel1v)
        /*0014*/ 	.word	0x00000000


	//----- nvinfo : EIATTR_MIN_STACK_SIZE
	.align		4
.L_4:
        /*0018*/ 	.byte	0x04, 0x12
        /*001a*/ 	.short	(.L_6 - .L_5)
	.align		4
.L_5:
        /*001c*/ 	.word	index@(_Z7kernel1v)
        /*0020*/ 	.word	0x00000000
.L_6:


//--------------------- .nv.compat                --------------------------
	.section	.nv.compat,"",@"SHT_CUDA_COMPAT_INFO"
	.align	4
        /*0000*/ 	.byte	0x02, 0x09, 0x00, 0x00, 0x02, 0x02, 0x01, 0x00, 0x02, 0x05, 0x05, 0x00, 0x03, 0x07, 0x01, 0x01
        /*0010*/ 	.byte	0x02, 0x03, 0x00, 0x00, 0x02, 0x06, 0x01, 0x00, 0x04, 0x0b, 0x08, 0x00, 0x09, 0x00, 0x00, 0x00
        /*0020*/ 	.byte	0x00, 0x00, 0x00, 0x00


//--------------------- .nv.info._Z7kernel1v      --------------------------
	.section	.nv.info._Z7kernel1v,"",@"SHT_CUDA_INFO"
	.sectionflags	@""
	.align	4


	//----- nvinfo : EIATTR_CUDA_API_VERSION
	.align		4
        /*0000*/ 	.byte	0x04, 0x37
        /*0002*/ 	.short	(.L_8 - .L_7)
.L_7:
        /*0004*/ 	.word	0x00000082


	//----- nvinfo : EIATTR_SPARSE_MMA_MASK
	.align		4
.L_8:
        /*0008*/ 	.byte	0x03, 0x50
        /*000a*/ 	.short	0x0000


	//----- nvinfo : EIATTR_MAXREG_COUNT
	.align		4
        /*000c*/ 	.byte	0x03, 0x1b
        /*000e*/ 	.short	0x00ff


	//----- nvinfo : EIATTR_EXTERNS
	.align		4
        /*0010*/ 	.byte	0x04, 0x0f
        /*0012*/ 	.short	(.L_10 - .L_9)


	//   ....[0]....
	.align		4
.L_9:
        /*0014*/ 	.word	index@(vprintf)


	//----- nvinfo : EIATTR_MERCURY_ISA_VERSION
	.align		4
.L_10:
        /*0018*/ 	.byte	0x03, 0x5f
        /*001a*/ 	.short	0x0101


	//----- nvinfo : EIATTR_VRC_CTA_INIT_COUNT
	.align		4
        /*001c*/ 	.byte	0x02, 0x4a
	.zero		1
	.zero		1


	//----- nvinfo : EIATTR_SYSCALL_OFFSETS
	.align		4
        /*0020*/ 	.byte	0x04, 0x46
        /*0022*/ 	.short	(.L_12 - .L_11)


	//   ....[0]....
.L_11:
        /*0024*/ 	.word	0x00000080


	//----- nvinfo : EIATTR_EXIT_INSTR_OFFSETS
	.align		4
.L_12:
        /*0028*/ 	.byte	0x04, 0x1c
        /*002a*/ 	.short	(.L_14 - .L_13)


	//   ....[0]....
.L_13:
        /*002c*/ 	.word	0x00000090


	//----- nvinfo : EIATTR_SW_WAR
	.align		4
.L_14:
        /*0030*/ 	.byte	0x04, 0x36
        /*0032*/ 	.short	(.L_16 - .L_15)
.L_15:
        /*0034*/ 	.word	0x00000008
.L_16:


//--------------------- .nv.callgraph             --------------------------
	.section	.nv.callgraph,"",@"SHT_CUDA_CALLGRAPH"
	.align	4
	.sectionentsize	8
	.align		4
        /*0000*/ 	.word	0x00000000
	.align		4
        /*0004*/ 	.word	0xffffffff
	.align		4
        /*0008*/ 	.word	index@(_Z7kernel1v)
	.align		4
        /*000c*/ 	.word	index@(vprintf)
	.align		4
        /*0010*/ 	.word	0x00000000
	.align		4
        /*0014*/ 	.word	0xfffffffe
	.align		4
        /*0018*/ 	.word	0x00000000
	.align		4
        /*001c*/ 	.word	0xfffffffd
	.align		4
        /*0020*/ 	.word	0x00000000
	.align		4
        /*0024*/ 	.word	0xfffffffc


//--------------------- .nv.constant4             --------------------------
	.section	.nv.constant4,"a",@progbits
	.align	8
	.align		8
.nv.constant4:
        /*0000*/ 	.dword	vprintf
	.align		8
        /*0008*/ 	.dword	$str


//--------------------- .text._Z7kernel1v         --------------------------
	.section	.text._Z7kernel1v,"ax",@progbits
	.align	128
        .global         _Z7kernel1v
        .type           _Z7kernel1v,@function
        .size           _Z7kernel1v,(.L_x_2 - _Z7kernel1v)
        .other          _Z7kernel1v,@"STO_CUDA_ENTRY STV_DEFAULT"
_Z7kernel1v:
.text._Z7kernel1v:
[----:B------:R-:W0:Y:S01]  /*0000*/  LDC R1, c[0x0][0x37c] ;  /* 0x0000df00ff017b82 */ /* 0x000e220000000800 */
[----:B------:R-:W-:Y:S01]  /*0010*/  MOV R0, 0x0 ;  /* 0x0000000000007802 */ /* 0x000fe20000000f00 */
[----:B------:R-:W1:Y:S01]  /*0020*/  LDCU.64 UR4, c[0x4][0x8] ;  /* 0x01000100ff0477ac */ /* 0x000e620008000a00 */
[----:B------:R-:W-:-:S05]  /*0030*/  CS2R R6, SRZ ;  /* 0x0000000000067805 */ /* 0x000fca000001ff00 */
[----:B------:R2:W3:Y:S01]  /*0040*/  LDC.64 R2, c[0x4][R0] ;  /* 0x0100000000027b82 */ /* 0x0004e20000000a00 */
[----:B-1----:R-:W-:Y:S02]  /*0050*/  IMAD.U32 R4, RZ, RZ, UR4 ;  /* 0x00000004ff047e24 */ /* 0x002fe4000f8e00ff */
[----:B--2---:R-:W-:-:S07]  /*0060*/  IMAD.U32 R5, RZ, RZ, UR5 ;  /* 0x00000005ff057e24 */ /* 0x004fce000f8e00ff */
[----:B------:R-:W-:-:S07]  /*0070*/  LEPC R20, `(.L_x_0) ;  /* 0x000000001014794e */ /* 0x000fce0000000000 */
[----:B0--3--:R-:W-:Y:S05]  /*0080*/  CALL.ABS.NOINC R2 ;  /* 0x0000000002007343 */ /* 0x009fea0003c00000 */
.L_x_0:
[----:B------:R-:W-:Y:S05]  /*0090*/  EXIT ;  /* 0x000000000000794d */ /* 0x000fea0003800000 */
.L_x_1:
[----:B------:R-:W-:-:S00]  /*00a0*/  BRA `(.L_x_1) ;  /* 0xfffffffc00fc7947 */ /* 0x000fc0000383ffff */
[----:B------:R-:W-:-:S00]  /*00b0*/  NOP ;  /* 0x0000000000007918 */ /* 0x000fc00000000000 */
        /* <DEDUP_REMOVED lines=12> */
.L_x_2:


//--------------------- .nv.global.init           --------------------------
	.section	.nv.global.init,"aw",@progbits
.nv.global.init:
	.type		$str,@object
	.size		$str,(.L_0 - $str)
$str:
        /*0000*/ 	.byte	0x68, 0x65, 0x6c, 0x6c, 0x6f, 0x20, 0x77, 0x6f, 0x72, 0x6c, 0x64, 0x20, 0x66, 0x72, 0x6f, 0x6d
        /*0010*/ 	.byte	0x20, 0x6b, 0x65, 0x72, 0x6e, 0x65, 0x6c, 0x31, 0x21, 0x0a, 0x00
.L_0:


//--------------------- .nv.shared.reserved.0     --------------------------
	.section	.nv.shared.reserved.0,"aw",@nobits
	.weak		__nv_reservedSMEM_offset_0_alias
	.size		__nv_reservedSMEM_offset_0_alias, 0, 64
	.other		__nv_reservedSMEM_offset_0_alias,@"STO_CUDA_RESERVED_SHARED STV_DEFAULT"
__nv_reservedSMEM_offset_0_alias:
	.zero		0
	.zero		64


//--------------------- .nv.constant0._Z7kernel1v --------------------------
	.section	.nv.constant0._Z7kernel1v,"a",@progbits
	.sectionflags	@""
	.align	4
.nv.constant0._Z7kernel1v:
	.zero		896


//--------------------- SYMBOLS --------------------------

	.type		.nv.reservedSmem.offset0,@object
	.size		.nv.reservedSmem.offset0,0x4
	.type		vprintf,@function
